//
// Generated by NVIDIA NVVM Compiler
//
// Compiler Build ID: CL-36424714
// Cuda compilation tools, release 13.0, V13.0.88
// Based on NVVM 20.0.0
//

.version 9.0
.target sm_100
.address_size 64

	// .globl	_Z20dev_laplace_error_v3PfS_S_iii

.visible .entry _Z20dev_laplace_error_v3PfS_S_iii(
	.param .u64 .ptr .align 1 _Z20dev_laplace_error_v3PfS_S_iii_param_0,
	.param .u64 .ptr .align 1 _Z20dev_laplace_error_v3PfS_S_iii_param_1,
	.param .u64 .ptr .align 1 _Z20dev_laplace_error_v3PfS_S_iii_param_2,
	.param .u32 _Z20dev_laplace_error_v3PfS_S_iii_param_3,
	.param .u32 _Z20dev_laplace_error_v3PfS_S_iii_param_4,
	.param .u32 _Z20dev_laplace_error_v3PfS_S_iii_param_5
)
{
	.reg .pred 	%p<8>;
	.reg .b32 	%r<34>;
	.reg .b32 	%f<21>;
	.reg .b64 	%rd<36>;

	ld.param.u64 	%rd4, [_Z20dev_laplace_error_v3PfS_S_iii_param_0];
	ld.param.u64 	%rd5, [_Z20dev_laplace_error_v3PfS_S_iii_param_1];
	ld.param.u64 	%rd6, [_Z20dev_laplace_error_v3PfS_S_iii_param_2];
	ld.param.u32 	%r15, [_Z20dev_laplace_error_v3PfS_S_iii_param_3];
	ld.param.u32 	%r13, [_Z20dev_laplace_error_v3PfS_S_iii_param_4];
	ld.param.u32 	%r14, [_Z20dev_laplace_error_v3PfS_S_iii_param_5];
	cvta.to.global.u64 	%rd1, %rd6;
	cvta.to.global.u64 	%rd2, %rd5;
	cvta.to.global.u64 	%rd3, %rd4;
	mov.u32 	%r16, %ctaid.x;
	mov.u32 	%r17, %ntid.x;
	mov.u32 	%r18, %tid.x;
	mad.lo.s32 	%r31, %r16, %r17, %r18;
	mov.u32 	%r19, %nctaid.x;
	mul.lo.s32 	%r2, %r19, %r17;
	add.s32 	%r20, %r15, -2;
	add.s32 	%r3, %r13, -2;
	mul.lo.s32 	%r4, %r3, %r20;
	setp.ge.s32 	%p1, %r31, %r4;
	@%p1 bra 	$L__BB0_9;
	setp.eq.s32 	%p2, %r14, 0;
	@%p2 bra 	$L__BB0_2;
	bra.uni 	$L__BB0_4;
$L__BB0_2:
	cvt.s64.s32 	%rd28, %r13;
$L__BB0_3:
	div.s32 	%r26, %r31, %r3;
	mul.lo.s32 	%r27, %r26, %r3;
	sub.s32 	%r28, %r31, %r27;
	mad.lo.s32 	%r29, %r13, %r26, %r13;
	cvt.s64.s32 	%rd21, %r29;
	cvt.s64.s32 	%rd22, %r28;
	add.s64 	%rd23, %rd22, %rd21;
	add.s32 	%r30, %r29, %r28;
	mul.wide.s32 	%rd24, %r30, 4;
	add.s64 	%rd25, %rd3, %rd24;
	ld.global.f32 	%f13, [%rd25];
	shl.b64 	%rd26, %rd23, 2;
	add.s64 	%rd27, %rd26, %rd3;
	ld.global.f32 	%f14, [%rd27+8];
	sub.s64 	%rd29, %rd23, %rd28;
	shl.b64 	%rd30, %rd29, 2;
	add.s64 	%rd31, %rd3, %rd30;
	ld.global.f32 	%f15, [%rd31+4];
	add.s64 	%rd32, %rd23, %rd28;
	shl.b64 	%rd33, %rd32, 2;
	add.s64 	%rd34, %rd3, %rd33;
	ld.global.f32 	%f16, [%rd34+4];
	add.f32 	%f17, %f13, %f14;
	add.f32 	%f18, %f17, %f15;
	add.f32 	%f19, %f18, %f16;
	mul.f32 	%f20, %f19, 0f3E800000;
	add.s64 	%rd35, %rd2, %rd26;
	st.global.f32 	[%rd35+4], %f20;
	add.s32 	%r31, %r31, %r2;
	setp.lt.s32 	%p7, %r31, %r4;
	@%p7 bra 	$L__BB0_3;
	bra.uni 	$L__BB0_9;
$L__BB0_4:
	div.s32 	%r21, %r31, %r3;
	mul.lo.s32 	%r22, %r21, %r3;
	sub.s32 	%r23, %r31, %r22;
	mad.lo.s32 	%r24, %r13, %r21, %r13;
	cvt.s64.s32 	%rd7, %r24;
	cvt.s64.s32 	%rd8, %r23;
	add.s64 	%rd9, %rd8, %rd7;
	shl.b64 	%rd10, %rd9, 2;
	add.s64 	%rd11, %rd3, %rd10;
	ld.global.f32 	%f2, [%rd11+4];
	add.s32 	%r25, %r24, %r23;
	mul.wide.s32 	%rd12, %r25, 4;
	add.s64 	%rd13, %rd3, %rd12;
	ld.global.f32 	%f3, [%rd13];
	ld.global.f32 	%f4, [%rd11+8];
	cvt.s64.s32 	%rd14, %r13;
	sub.s64 	%rd15, %rd9, %rd14;
	shl.b64 	%rd16, %rd15, 2;
	add.s64 	%rd17, %rd3, %rd16;
	ld.global.f32 	%f5, [%rd17+4];
	mul.wide.s32 	%rd18, %r13, 4;
	add.s64 	%rd19, %rd11, %rd18;
	ld.global.f32 	%f6, [%rd19+4];
	add.f32 	%f7, %f3, %f4;
	add.f32 	%f8, %f7, %f5;
	add.f32 	%f9, %f8, %f6;
	mul.f32 	%f10, %f9, 0f3E800000;
	add.s64 	%rd20, %rd2, %rd10;
	st.global.f32 	[%rd20+4], %f10;
	sub.f32 	%f11, %f2, %f10;
	abs.f32 	%f1, %f11;
	setp.leu.f32 	%p3, %f1, 0f00000000;
	@%p3 bra 	$L__BB0_8;
	ld.global.u32 	%r33, [%rd1];
	mov.b32 	%r9, %f1;
$L__BB0_6:
	mov.b32 	%f12, %r33;
	setp.le.f32 	%p4, %f1, %f12;
	@%p4 bra 	$L__BB0_8;
	atom.relaxed.global.cas.b32 	%r11, [%rd1], %r33, %r9;
	setp.ne.s32 	%p5, %r33, %r11;
	mov.u32 	%r33, %r11;
	@%p5 bra 	$L__BB0_6;
$L__BB0_8:
	add.s32 	%r31, %r31, %r2;
	setp.lt.s32 	%p6, %r31, %r4;
	@%p6 bra 	$L__BB0_4;
$L__BB0_9:
	ret;

}


// ===== COMPILED SASS (sm_100) =====

	.target	sm_100

	.elftype	@"ET_EXEC"


//--------------------- .note.nv.tkinfo           --------------------------
	.section	.note.nv.tkinfo,"",@"SHT_NOTE"
	.sectionflags	@"SHF_NOTE_NV_TKINFO"
	.tkinfo
        /*0018*/ 	.word	0x00000002
        /*0030*/ 	.string	""
        /*0030*/ 	.string	"ptxas"
        /*0030*/ 	.string	"Cuda compilation tools, release 13.0, V13.0.88"
        /*0030*/ 	.string	"Build cuda_13.0.r13.0/compiler.36424714_0"
        /*0030*/ 	.string	"-arch sm_100 -m 64 "



//--------------------- .note.nv.cuinfo           --------------------------
	.section	.note.nv.cuinfo,"",@"SHT_NOTE"
	.sectionflags	@"SHF_NOTE_NV_CUINFO"
        /*0018*/ 	.short	0x0002
        /*001a*/ 	.short	0x0064
        /*001c*/ 	.short	0x0082
	.zero		2


//--------------------- .nv.info                  --------------------------
	.section	.nv.info,"",@"SHT_CUDA_INFO"
	.align	4


	//----- nvinfo : EIATTR_REGCOUNT
	.align		4
        /*0000*/ 	.byte	0x04, 0x2f
        /*0002*/ 	.short	(.L_1 - .L_0)
	.align		4
.L_0:
        /*0004*/ 	.word	index@(_Z20dev_laplace_error_v3PfS_S_iii)
        /*0008*/ 	.word	0x0000001b


	//----- nvinfo : EIATTR_FRAME_SIZE
	.align		4
.L_1:
        /*000c*/ 	.byte	0x04, 0x11
        /*000e*/ 	.short	(.L_3 - .L_2)
	.align		4
.L_2:
        /*0010*/ 	.word	index@(_Z20dev_laplace_error_v3PfS_S_iii)
        /*0014*/ 	.word	0x00000000


	//----- nvinfo : EIATTR_MIN_STACK_SIZE
	.align		4
.L_3:
        /*0018*/ 	.byte	0x04, 0x12
        /*001a*/ 	.short	(.L_5 - .L_4)
	.align		4
.L_4:
        /*001c*/ 	.word	index@(_Z20dev_laplace_error_v3PfS_S_iii)
        /*0020*/ 	.word	0x00000000
.L_5:


//--------------------- .nv.compat                --------------------------
	.section	.nv.compat,"",@"SHT_CUDA_COMPAT_INFO"
	.align	4
        /*0000*/ 	.byte	0x02, 0x09, 0x00, 0x00, 0x02, 0x02, 0x01, 0x00, 0x02, 0x05, 0x05, 0x00, 0x03, 0x07, 0x01, 0x01
        /*0010*/ 	.byte	0x02, 0x03, 0x00, 0x00, 0x02, 0x06, 0x01, 0x00, 0x04, 0x0b, 0x08, 0x00, 0x09, 0x00, 0x00, 0x00
        /*0020*/ 	.byte	0x00, 0x00, 0x00, 0x00


//--------------------- .nv.info._Z20dev_laplace_error_v3PfS_S_iii --------------------------
	.section	.nv.info._Z20dev_laplace_error_v3PfS_S_iii,"",@"SHT_CUDA_INFO"
	.sectionflags	@""
	.align	4


	//----- nvinfo : EIATTR_CUDA_API_VERSION
	.align		4
        /*0000*/ 	.byte	0x04, 0x37
        /*0002*/ 	.short	(.L_7 - .L_6)
.L_6:
        /*0004*/ 	.word	0x00000082


	//----- nvinfo : EIATTR_KPARAM_INFO
	.align		4
.L_7:
        /*0008*/ 	.byte	0x04, 0x17
        /*000a*/ 	.short	(.L_9 - .L_8)
.L_8:
        /*000c*/ 	.word	0x00000000
        /*0010*/ 	.short	0x0005
        /*0012*/ 	.short	0x0020
        /*0014*/ 	.byte	0x00, 0xf0, 0x11, 0x00


	//----- nvinfo : EIATTR_KPARAM_INFO
	.align		4
.L_9:
        /*0018*/ 	.byte	0x04, 0x17
        /*001a*/ 	.short	(.L_11 - .L_10)
.L_10:
        /*001c*/ 	.word	0x00000000
        /*0020*/ 	.short	0x0004
        /*0022*/ 	.short	0x001c
        /*0024*/ 	.byte	0x00, 0xf0, 0x11, 0x00


	//----- nvinfo : EIATTR_KPARAM_INFO
	.align		4
.L_11:
        /*0028*/ 	.byte	0x04, 0x17
        /*002a*/ 	.short	(.L_13 - .L_12)
.L_12:
        /*002c*/ 	.word	0x00000000
        /*0030*/ 	.short	0x0003
        /*0032*/ 	.short	0x0018
        /*0034*/ 	.byte	0x00, 0xf0, 0x11, 0x00


	//----- nvinfo : EIATTR_KPARAM_INFO
	.align		4
.L_13:
        /*0038*/ 	.byte	0x04, 0x17
        /*003a*/ 	.short	(.L_15 - .L_14)
.L_14:
        /*003c*/ 	.word	0x00000000
        /*0040*/ 	.short	0x0002
        /*0042*/ 	.short	0x0010
        /*0044*/ 	.byte	0x00, 0xf5, 0x21, 0x00


	//----- nvinfo : EIATTR_KPARAM_INFO
	.align		4
.L_15:
        /*0048*/ 	.byte	0x04, 0x17
        /*004a*/ 	.short	(.L_17 - .L_16)
.L_16:
        /*004c*/ 	.word	0x00000000
        /*0050*/ 	.short	0x0001
        /*0052*/ 	.short	0x0008
        /*0054*/ 	.byte	0x00, 0xf5, 0x21, 0x00


	//----- nvinfo : EIATTR_KPARAM_INFO
	.align		4
.L_17:
        /*0058*/ 	.byte	0x04, 0x17
        /*005a*/ 	.short	(.L_19 - .L_18)
.L_18:
        /*005c*/ 	.word	0x00000000
        /*0060*/ 	.short	0x0000
        /*0062*/ 	.short	0x0000
        /*0064*/ 	.byte	0x00, 0xf5, 0x21, 0x00


	//----- nvinfo : EIATTR_SPARSE_MMA_MASK
	.align		4
.L_19:
        /*0068*/ 	.byte	0x03, 0x50
        /*006a*/ 	.short	0x0000


	//----- nvinfo : EIATTR_MAXREG_COUNT
	.align		4
        /*006c*/ 	.byte	0x03, 0x1b
        /*006e*/ 	.short	0x00ff


	//----- nvinfo : EIATTR_MERCURY_ISA_VERSION
	.align		4
        /*0070*/ 	.byte	0x03, 0x5f
        /*0072*/ 	.short	0x0101


	//----- nvinfo : EIATTR_VRC_CTA_INIT_COUNT
	.align		4
        /*0074*/ 	.byte	0x02, 0x4a
	.zero		1
	.zero		1


	//----- nvinfo : EIATTR_EXIT_INSTR_OFFSETS
	.align		4
        /*0078*/ 	.byte	0x04, 0x1c
        /*007a*/ 	.short	(.L_21 - .L_20)


	//   ....[0]....
.L_20:
        /*007c*/ 	.word	0x000000c0


	//   ....[1]....
        /*0080*/ 	.word	0x000005d0


	//   ....[2]....
        /*0084*/ 	.word	0x000009e0


	//----- nvinfo : EIATTR_CRS_STACK_SIZE
	.align		4
.L_21:
        /*0088*/ 	.byte	0x04, 0x1e
        /*008a*/ 	.short	(.L_23 - .L_22)
.L_22:
        /*008c*/ 	.word	0x00000000


	//----- nvinfo : EIATTR_CBANK_PARAM_SIZE
	.align		4
.L_23:
        /*0090*/ 	.byte	0x03, 0x19
        /*0092*/ 	.short	0x0024


	//----- nvinfo : EIATTR_PARAM_CBANK
	.align		4
        /*0094*/ 	.byte	0x04, 0x0a
        /*0096*/ 	.short	(.L_25 - .L_24)
	.align		4
.L_24:
        /*0098*/ 	.word	index@(.nv.constant0._Z20dev_laplace_error_v3PfS_S_iii)
        /*009c*/ 	.short	0x0380
        /*009e*/ 	.short	0x0024


	//----- nvinfo : EIATTR_SW_WAR
	.align		4
.L_25:
        /*00a0*/ 	.byte	0x04, 0x36
        /*00a2*/ 	.short	(.L_27 - .L_26)
.L_26:
        /*00a4*/ 	.word	0x00000008
.L_27:


//--------------------- .nv.callgraph             --------------------------
	.section	.nv.callgraph,"",@"SHT_CUDA_CALLGRAPH"
	.align	4
	.sectionentsize	8
	.align		4
        /*0000*/ 	.word	0x00000000
	.align		4
        /*0004*/ 	.word	0xffffffff
	.align		4
        /*0008*/ 	.word	0x00000000
	.align		4
        /*000c*/ 	.word	0xfffffffe
	.align		4
        /*0010*/ 	.word	0x00000000
	.align		4
        /*0014*/ 	.word	0xfffffffd
	.align		4
        /*0018*/ 	.word	0x00000000
	.align		4
        /*001c*/ 	.word	0xfffffffc


//--------------------- .text._Z20dev_laplace_error_v3PfS_S_iii --------------------------
	.section	.text._Z20dev_laplace_error_v3PfS_S_iii,"ax",@progbits
	.align	128
        .global         _Z20dev_laplace_error_v3PfS_S_iii
        .type           _Z20dev_laplace_error_v3PfS_S_iii,@function
        .size           _Z20dev_laplace_error_v3PfS_S_iii,(.L_x_7 - _Z20dev_laplace_error_v3PfS_S_iii)
        .other          _Z20dev_laplace_error_v3PfS_S_iii,@"STO_CUDA_ENTRY STV_DEFAULT"
_Z20dev_laplace_error_v3PfS_S_iii:
.text._Z20dev_laplace_error_v3PfS_S_iii:
[----:B------:R-:W-:Y:S01]  /*0000*/  LDC R1, c[0x0][0x37c] ;  /* 0x0000df00ff017b82 */ /* 0x000fe20000000800 */
[----:B------:R-:W0:Y:S07]  /*0010*/  S2R R2, SR_TID.X ;  /* 0x0000000000027919 */ /* 0x000e2e0000002100 */
[----:B------:R-:W1:Y:S08]  /*0020*/  LDC.64 R14, c[0x0][0x398] ;  /* 0x0000e600ff0e7b82 */ /* 0x000e700000000a00 */
[----:B------:R-:W0:Y:S08]  /*0030*/  S2UR UR4, SR_CTAID.X ;  /* 0x00000000000479c3 */ /* 0x000e300000002500 */
[----:B------:R-:W0:Y:S01]  /*0040*/  LDC R9, c[0x0][0x360] ;  /* 0x0000d800ff097b82 */ /* 0x000e220000000800 */
[----:B------:R-:W2:Y:S01]  /*0050*/  LDCU UR5, c[0x0][0x370] ;  /* 0x00006e00ff0577ac */ /* 0x000ea20008000800 */
[----:B-1----:R-:W-:-:S02]  /*0060*/  VIADD R3, R14, 0xfffffffe ;  /* 0xfffffffe0e037836 */ /* 0x002fc40000000000 */
[----:B------:R-:W-:-:S04]  /*0070*/  VIADD R0, R15, 0xfffffffe ;  /* 0xfffffffe0f007836 */ /* 0x000fc80000000000 */
[----:B------:R-:W-:Y:S02]  /*0080*/  IMAD R8, R3, R0, RZ ;  /* 0x0000000003087224 */ /* 0x000fe400078e02ff */
[C---:B0-----:R-:W-:Y:S02]  /*0090*/  IMAD R11, R9.reuse, UR4, R2 ;  /* 0x00000004090b7c24 */ /* 0x041fe4000f8e0202 */
[----:B--2---:R-:W-:-:S03]  /*00a0*/  IMAD R9, R9, UR5, RZ ;  /* 0x0000000509097c24 */ /* 0x004fc6000f8e02ff */
[----:B------:R-:W-:-:S13]  /*00b0*/  ISETP.GE.AND P0, PT, R11, R8, PT ;  /* 0x000000080b00720c */ /* 0x000fda0003f06270 */
[----:B------:R-:W-:Y:S05]  /*00c0*/  @P0 EXIT ;  /* 0x000000000000094d */ /* 0x000fea0003800000 */
[----:B------:R-:W0:Y:S01]  /*00d0*/  LDCU UR6, c[0x0][0x3a0] ;  /* 0x00007400ff0677ac */ /* 0x000e220008000800 */
[----:B------:R-:W1:Y:S01]  /*00e0*/  LDCU.64 UR4, c[0x0][0x358] ;  /* 0x00006b00ff0477ac */ /* 0x000e620008000a00 */
[----:B0-----:R-:W-:-:S09]  /*00f0*/  UISETP.NE.AND UP0, UPT, UR6, URZ, UPT ;  /* 0x000000ff0600728c */ /* 0x001fd2000bf05270 */
[----:B-1----:R-:W-:Y:S05]  /*0100*/  BRA.U !UP0, `(.L_x_0) ;  /* 0x0000000508347547 */ /* 0x002fea000b800000 */
.L_x_4:
[-C--:B------:R-:W-:Y:S01]  /*0110*/  IABS R5, R0.reuse ;  /* 0x0000000000057213 */ /* 0x080fe20000000000 */
[----:B0-----:R-:W0:Y:S01]  /*0120*/  LDC R19, c[0x0][0x39c] ;  /* 0x0000e700ff137b82 */ /* 0x001e220000000800 */
[----:B------:R-:W-:Y:S01]  /*0130*/  IABS R10, R11 ;  /* 0x0000000b000a7213 */ /* 0x000fe20000000000 */
[----:B------:R-:W1:Y:S01]  /*0140*/  LDCU.128 UR8, c[0x0][0x380] ;  /* 0x00007000ff0877ac */ /* 0x000e620008000c00 */
[----:B------:R-:W2:Y:S01]  /*0150*/  I2F.RP R4, R5 ;  /* 0x0000000500047306 */ /* 0x000ea20000209400 */
[----:B------:R-:W-:-:S07]  /*0160*/  IABS R12, R0 ;  /* 0x00000000000c7213 */ /* 0x000fce0000000000 */
[----:B--2---:R-:W2:Y:S02]  /*0170*/  MUFU.RCP R4, R4 ;  /* 0x0000000400047308 */ /* 0x004ea40000001000 */
[----:B--2---:R-:W-:Y:S02]  /*0180*/  VIADD R2, R4, 0xffffffe ;  /* 0x0ffffffe04027836 */ /* 0x004fe40000000000 */
[----:B------:R-:W-:-:S04]  /*0190*/  IMAD.MOV R4, RZ, RZ, -R12 ;  /* 0x000000ffff047224 */ /* 0x000fc800078e0a0c */
[----:B------:R2:W3:Y:S02]  /*01a0*/  F2I.FTZ.U32.TRUNC.NTZ R3, R2 ;  /* 0x0000000200037305 */ /* 0x0004e4000021f000 */
[----:B--2---:R-:W-:Y:S02]  /*01b0*/  IMAD.MOV.U32 R2, RZ, RZ, RZ ;  /* 0x000000ffff027224 */ /* 0x004fe400078e00ff */
[----:B---3--:R-:W-:-:S04]  /*01c0*/  IMAD.MOV R6, RZ, RZ, -R3 ;  /* 0x000000ffff067224 */ /* 0x008fc800078e0a03 */
[----:B------:R-:W-:Y:S02]  /*01d0*/  IMAD R7, R6, R5, RZ ;  /* 0x0000000506077224 */ /* 0x000fe400078e02ff */
[----:B------:R-:W-:Y:S02]  /*01e0*/  IMAD.MOV.U32 R6, RZ, RZ, R10 ;  /* 0x000000ffff067224 */ /* 0x000fe400078e000a */
[----:B------:R-:W-:-:S06]  /*01f0*/  IMAD.HI.U32 R3, R3, R7, R2 ;  /* 0x0000000703037227 */ /* 0x000fcc00078e0002 */
[----:B------:R-:W-:-:S04]  /*0200*/  IMAD.HI.U32 R3, R3, R6, RZ ;  /* 0x0000000603037227 */ /* 0x000fc800078e00ff */
[----:B------:R-:W-:-:S05]  /*0210*/  IMAD R2, R3, R4, R6 ;  /* 0x0000000403027224 */ /* 0x000fca00078e0206 */
[----:B------:R-:W-:-:S13]  /*0220*/  ISETP.GT.U32.AND P1, PT, R5, R2, PT ;  /* 0x000000020500720c */ /* 0x000fda0003f24070 */
[-C--:B------:R-:W-:Y:S01]  /*0230*/  @!P1 IADD3 R2, PT, PT, R2, -R5.reuse, RZ ;  /* 0x8000000502029210 */ /* 0x080fe20007ffe0ff */
[----:B------:R-:W-:Y:S01]  /*0240*/  @!P1 VIADD R3, R3, 0x1 ;  /* 0x0000000103039836 */ /* 0x000fe20000000000 */
[----:B------:R-:W-:Y:S02]  /*0250*/  ISETP.NE.AND P1, PT, R0, RZ, PT ;  /* 0x000000ff0000720c */ /* 0x000fe40003f25270 */
[----:B------:R-:W-:Y:S02]  /*0260*/  ISETP.GE.U32.AND P0, PT, R2, R5, PT ;  /* 0x000000050200720c */ /* 0x000fe40003f06070 */
[----:B------:R-:W-:Y:S01]  /*0270*/  LOP3.LUT R2, R11, R0, RZ, 0x3c, !PT ;  /* 0x000000000b027212 */ /* 0x000fe200078e3cff */
[----:B------:R-:W2:Y:S03]  /*0280*/  LDC.64 R4, c[0x0][0x380] ;  /* 0x0000e000ff047b82 */ /* 0x000ea60000000a00 */
[----:B------:R-:W-:-:S07]  /*0290*/  ISETP.GE.AND P2, PT, R2, RZ, PT ;  /* 0x000000ff0200720c */ /* 0x000fce0003f46270 */
[----:B------:R-:W-:-:S06]  /*02a0*/  @P0 VIADD R3, R3, 0x1 ;  /* 0x0000000103030836 */ /* 0x000fcc0000000000 */
[----:B------:R-:W-:Y:S01]  /*02b0*/  @!P2 IMAD.MOV R3, RZ, RZ, -R3 ;  /* 0x000000ffff03a224 */ /* 0x000fe200078e0a03 */
[----:B------:R-:W-:-:S05]  /*02c0*/  @!P1 LOP3.LUT R3, RZ, R0, RZ, 0x33, !PT ;  /* 0x00000000ff039212 */ /* 0x000fca00078e33ff */
[----:B------:R-:W-:Y:S02]  /*02d0*/  IMAD.MOV R2, RZ, RZ, -R3 ;  /* 0x000000ffff027224 */ /* 0x000fe400078e0a03 */
[----:B0-----:R-:W-:Y:S02]  /*02e0*/  IMAD R3, R3, R19, R19 ;  /* 0x0000001303037224 */ /* 0x001fe400078e0213 */
[----:B------:R-:W-:-:S04]  /*02f0*/  IMAD R2, R0, R2, R11 ;  /* 0x0000000200027224 */ /* 0x000fc800078e020b */
[C---:B------:R-:W-:Y:S01]  /*0300*/  IMAD.IADD R13, R2.reuse, 0x1, R3 ;  /* 0x00000001020d7824 */ /* 0x040fe200078e0203 */
[----:B------:R-:W-:Y:S02]  /*0310*/  IADD3 R12, P0, PT, R2, R3, RZ ;  /* 0x00000003020c7210 */ /* 0x000fe40007f1e0ff */
[----:B------:R-:W-:Y:S02]  /*0320*/  SHF.R.S32.HI R6, RZ, 0x1f, R2 ;  /* 0x0000001fff067819 */ /* 0x000fe40000011402 */
[C---:B------:R-:W-:Y:S01]  /*0330*/  IADD3 R10, P1, PT, R12.reuse, -R19, RZ ;  /* 0x800000130c0a7210 */ /* 0x040fe20007f3e0ff */
[C---:B------:R-:W-:Y:S01]  /*0340*/  IMAD.SHL.U32 R7, R12.reuse, 0x4, RZ ;  /* 0x000000040c077824 */ /* 0x040fe200078e00ff */
[----:B------:R-:W-:Y:S02]  /*0350*/  LEA.HI.X.SX32 R15, R3, R6, 0x1, P0 ;  /* 0x00000006030f7211 */ /* 0x000fe400000f0eff */
[----:B------:R-:W-:Y:S02]  /*0360*/  SHF.R.S32.HI R3, RZ, 0x1f, R19 ;  /* 0x0000001fff037819 */ /* 0x000fe40000011413 */
[----:B------:R-:W-:Y:S01]  /*0370*/  SHF.L.U64.HI R6, R12, 0x2, R15 ;  /* 0x000000020c067819 */ /* 0x000fe2000001020f */
[----:B--2---:R-:W-:Y:S01]  /*0380*/  IMAD.WIDE R12, R13, 0x4, R4 ;  /* 0x000000040d0c7825 */ /* 0x004fe200078e0204 */
[----:B-1----:R-:W-:-:S02]  /*0390*/  IADD3 R2, P0, PT, R7, UR8, RZ ;  /* 0x0000000807027c10 */ /* 0x002fc4000ff1e0ff */
[----:B------:R-:W-:Y:S02]  /*03a0*/  IADD3.X R15, PT, PT, ~R3, R15, RZ, P1, !PT ;  /* 0x0000000f030f7210 */ /* 0x000fe40000ffe5ff */
[----:B------:R-:W-:Y:S01]  /*03b0*/  LEA R4, P1, R10, UR8, 0x2 ;  /* 0x000000080a047c11 */ /* 0x000fe2000f8210ff */
[----:B------:R-:W2:Y:S01]  /*03c0*/  LDG.E R12, desc[UR4][R12.64] ;  /* 0x000000040c0c7981 */ /* 0x000ea2000c1e1900 */
[----:B------:R-:W-:Y:S02]  /*03d0*/  IADD3.X R3, PT, PT, R6, UR9, RZ, P0, !PT ;  /* 0x0000000906037c10 */ /* 0x000fe400087fe4ff */
[----:B------:R-:W-:-:S03]  /*03e0*/  LEA.HI.X R5, R10, UR9, R15, 0x2, P1 ;  /* 0x000000090a057c11 */ /* 0x000fc600088f140f */
[----:B------:R-:W2:Y:S01]  /*03f0*/  LDG.E R17, desc[UR4][R2.64+0x8] ;  /* 0x0000080402117981 */ /* 0x000ea2000c1e1900 */
[----:B------:R-:W-:-:S03]  /*0400*/  IMAD.WIDE R14, R19, 0x4, R2 ;  /* 0x00000004130e7825 */ /* 0x000fc600078e0202 */
[----:B------:R-:W3:Y:S04]  /*0410*/  LDG.E R4, desc[UR4][R4.64+0x4] ;  /* 0x0000040404047981 */ /* 0x000ee8000c1e1900 */
[----:B------:R-:W4:Y:S04]  /*0420*/  LDG.E R14, desc[UR4][R14.64+0x4] ;  /* 0x000004040e0e7981 */ /* 0x000f28000c1e1900 */
[----:B------:R-:W5:Y:S01]  /*0430*/  LDG.E R10, desc[UR4][R2.64+0x4] ;  /* 0x00000404020a7981 */ /* 0x000f62000c1e1900 */
[----:B------:R-:W-:Y:S01]  /*0440*/  IADD3 R16, P0, PT, R7, UR10, RZ ;  /* 0x0000000a07107c10 */ /* 0x000fe2000ff1e0ff */
[----:B------:R-:W-:Y:S01]  /*0450*/  BSSY B0, `(.L_x_1) ;  /* 0x0000014000007945 */ /* 0x000fe20003800000 */
[----:B--2---:R-:W-:-:S04]  /*0460*/  FADD R17, R12, R17 ;  /* 0x000000110c117221 */ /* 0x004fc80000000000 */
[----:B---3--:R-:W-:-:S04]  /*0470*/  FADD R17, R4, R17 ;  /* 0x0000001104117221 */ /* 0x008fc80000000000 */
[----:B----4-:R-:W-:Y:S01]  /*0480*/  FADD R7, R14, R17 ;  /* 0x000000110e077221 */ /* 0x010fe20000000000 */
[----:B------:R-:W-:-:S03]  /*0490*/  IADD3.X R17, PT, PT, R6, UR11, RZ, P0, !PT ;  /* 0x0000000b06117c10 */ /* 0x000fc600087fe4ff */
[----:B------:R-:W-:-:S04]  /*04a0*/  FMUL R7, R7, 0.25 ;  /* 0x3e80000007077820 */ /* 0x000fc80000400000 */
[----:B-----5:R-:W-:Y:S01]  /*04b0*/  FADD R13, R10, -R7 ;  /* 0x800000070a0d7221 */ /* 0x020fe20000000000 */
[----:B------:R0:W-:Y:S04]  /*04c0*/  STG.E desc[UR4][R16.64+0x4], R7 ;  /* 0x0000040710007986 */ /* 0x0001e8000c101904 */
[----:B------:R-:W-:-:S13]  /*04d0*/  FSETP.GT.AND P0, PT, |R13|, RZ, PT ;  /* 0x000000ff0d00720b */ /* 0x000fda0003f04200 */
[----:B0-----:R-:W-:Y:S05]  /*04e0*/  @!P0 BRA `(.L_x_2) ;  /* 0x0000000000288947 */ /* 0x001fea0003800000 */
[----:B------:R-:W0:Y:S02]  /*04f0*/  LDC.64 R2, c[0x0][0x390] ;  /* 0x0000e400ff027b82 */ /* 0x000e240000000a00 */
[----:B0-----:R0:W5:Y:S01]  /*0500*/  LDG.E R4, desc[UR4][R2.64] ;  /* 0x0000000402047981 */ /* 0x001162000c1e1900 */
[----:B------:R-:W-:-:S07]  /*0510*/  FADD R5, |R13|, -RZ ;  /* 0x800000ff0d057221 */ /* 0x000fce0000000200 */
.L_x_3:
[----:B-----5:R-:W-:Y:S01]  /*0520*/  FSETP.GTU.AND P0, PT, |R13|, R4, PT ;  /* 0x000000040d00720b */ /* 0x020fe20003f0c200 */
[----:B------:R-:W-:-:S12]  /*0530*/  YIELD ;  /* 0x0000000000007946 */ /* 0x000fd80003800000 */
[----:B------:R-:W-:Y:S05]  /*0540*/  @!P0 BRA `(.L_x_2) ;  /* 0x0000000000108947 */ /* 0x000fea0003800000 */
[----:B------:R-:W2:Y:S02]  /*0550*/  ATOMG.E.CAS.STRONG.GPU PT, R7, [R2], R4, R5 ;  /* 0x00000004020773a9 */ /* 0x000ea400001ee105 */
[----:B--2---:R-:W-:Y:S01]  /*0560*/  ISETP.NE.AND P0, PT, R4, R7, PT ;  /* 0x000000070400720c */ /* 0x004fe20003f05270 */
[----:B------:R-:W-:-:S12]  /*0570*/  IMAD.MOV.U32 R4, RZ, RZ, R7 ;  /* 0x000000ffff047224 */ /* 0x000fd800078e0007 */
[----:B------:R-:W-:Y:S05]  /*0580*/  @P0 BRA `(.L_x_3) ;  /* 0xfffffffc00e40947 */ /* 0x000fea000383ffff */
.L_x_2:
[----:B------:R-:W-:Y:S05]  /*0590*/  BSYNC B0 ;  /* 0x0000000000007941 */ /* 0x000fea0003800000 */
.L_x_1:
[----:B------:R-:W-:-:S05]  /*05a0*/  IMAD.IADD R11, R9, 0x1, R11 ;  /* 0x00000001090b7824 */ /* 0x000fca00078e020b */
[----:B------:R-:W-:-:S13]  /*05b0*/  ISETP.GE.AND P0, PT, R11, R8, PT ;  /* 0x000000080b00720c */ /* 0x000fda0003f06270 */
[----:B------:R-:W-:Y:S05]  /*05c0*/  @!P0 BRA `(.L_x_4) ;  /* 0xfffffff800d08947 */ /* 0x000fea000383ffff */
[----:B------:R-:W-:Y:S05]  /*05d0*/  EXIT ;  /* 0x000000000000794d */ /* 0x000fea0003800000 */
.L_x_0:
[-C--:B------:R-:W-:Y:S01]  /*05e0*/  IABS R10, R0.reuse ;  /* 0x00000000000a7213 */ /* 0x080fe20000000000 */
[----:B------:R-:W0:Y:S01]  /*05f0*/  LDC R12, c[0x0][0x39c] ;  /* 0x0000e700ff0c7b82 */ /* 0x000e220000000800 */
[----:B------:R-:W-:Y:S01]  /*0600*/  ISETP.NE.AND P0, PT, R0, RZ, PT ;  /* 0x000000ff0000720c */ /* 0x000fe20003f05270 */
[----:B------:R-:W1:Y:S01]  /*0610*/  LDCU.128 UR8, c[0x0][0x380] ;  /* 0x00007000ff0877ac */ /* 0x000e620008000c00 */
[----:B------:R-:W2:Y:S01]  /*0620*/  I2F.RP R6, R10 ;  /* 0x0000000a00067306 */ /* 0x000ea20000209400 */
[----:B------:R-:W-:Y:S02]  /*0630*/  SHF.R.S32.HI R15, RZ, 0x1f, R15 ;  /* 0x0000001fff0f7819 */ /* 0x000fe4000001140f */
[----:B------:R-:W-:Y:S02]  /*0640*/  LOP3.LUT R14, RZ, R0, RZ, 0x33, !PT ;  /* 0x00000000ff0e7212 */ /* 0x000fe400078e33ff */
[----:B------:R-:W3:Y:S03]  /*0650*/  LDC.64 R2, c[0x0][0x380] ;  /* 0x0000e000ff027b82 */ /* 0x000ee60000000a00 */
[----:B--2---:R-:W2:Y:S02]  /*0660*/  MUFU.RCP R6, R6 ;  /* 0x0000000600067308 */ /* 0x004ea40000001000 */
[----:B--2---:R-:W-:-:S06]  /*0670*/  VIADD R4, R6, 0xffffffe ;  /* 0x0ffffffe06047836 */ /* 0x004fcc0000000000 */
[----:B------:R2:W4:Y:S02]  /*0680*/  F2I.FTZ.U32.TRUNC.NTZ R5, R4 ;  /* 0x0000000400057305 */ /* 0x000524000021f000 */
[----:B--2---:R-:W-:Y:S02]  /*0690*/  IMAD.MOV.U32 R4, RZ, RZ, RZ ;  /* 0x000000ffff047224 */ /* 0x004fe400078e00ff */
[----:B----4-:R-:W-:-:S04]  /*06a0*/  IMAD.MOV R13, RZ, RZ, -R5 ;  /* 0x000000ffff0d7224 */ /* 0x010fc800078e0a05 */
[----:B------:R-:W-:-:S04]  /*06b0*/  IMAD R13, R13, R10, RZ ;  /* 0x0000000a0d0d7224 */ /* 0x000fc800078e02ff */
[----:B01-3--:R-:W-:-:S07]  /*06c0*/  IMAD.HI.U32 R13, R5, R13, R4 ;  /* 0x0000000d050d7227 */ /* 0x00bfce00078e0004 */
.L_x_5:
[----:B------:R-:W-:Y:S02]  /*06d0*/  IABS R4, R0 ;  /* 0x0000000000047213 */ /* 0x000fe40000000000 */
[----:B------:R-:W-:Y:S02]  /*06e0*/  IABS R5, R11 ;  /* 0x0000000b00057213 */ /* 0x000fe40000000000 */
[----:B------:R-:W-:-:S03]  /*06f0*/  IADD3 R6, PT, PT, RZ, -R4, RZ ;  /* 0x80000004ff067210 */ /* 0x000fc60007ffe0ff */
[----:B------:R-:W-:-:S04]  /*0700*/  IMAD.HI.U32 R4, R13, R5, RZ ;  /* 0x000000050d047227 */ /* 0x000fc800078e00ff */
[----:B------:R-:W-:Y:S01]  /*0710*/  IMAD R5, R4, R6, R5 ;  /* 0x0000000604057224 */ /* 0x000fe200078e0205 */
[----:B------:R-:W-:-:S04]  /*0720*/  IABS R6, R0 ;  /* 0x0000000000067213 */ /* 0x000fc80000000000 */
[----:B------:R-:W-:-:S13]  /*0730*/  ISETP.GT.U32.AND P2, PT, R10, R5, PT ;  /* 0x000000050a00720c */ /* 0x000fda0003f44070 */
[----:B------:R-:W-:Y:S02]  /*0740*/  @!P2 IMAD.IADD R5, R5, 0x1, -R6 ;  /* 0x000000010505a824 */ /* 0x000fe400078e0a06 */
[----:B------:R-:W-:-:S03]  /*0750*/  @!P2 VIADD R4, R4, 0x1 ;  /* 0x000000010404a836 */ /* 0x000fc60000000000 */
[----:B------:R-:W-:Y:S02]  /*0760*/  ISETP.GE.U32.AND P1, PT, R5, R10, PT ;  /* 0x0000000a0500720c */ /* 0x000fe40003f26070 */
[----:B------:R-:W-:-:S04]  /*0770*/  LOP3.LUT R5, R11, R0, RZ, 0x3c, !PT ;  /* 0x000000000b057212 */ /* 0x000fc800078e3cff */
[----:B------:R-:W-:-:S07]  /*0780*/  ISETP.GE.AND P3, PT, R5, RZ, PT ;  /* 0x000000ff0500720c */ /* 0x000fce0003f66270 */
[----:B------:R-:W-:-:S06]  /*0790*/  @P1 VIADD R4, R4, 0x1 ;  /* 0x0000000104041836 */ /* 0x000fcc0000000000 */
[----:B------:R-:W-:-:S05]  /*07a0*/  @!P3 IMAD.MOV R4, RZ, RZ, -R4 ;  /* 0x000000ffff04b224 */ /* 0x000fca00078e0a04 */
[----:B------:R-:W-:-:S05]  /*07b0*/  SEL R5, R14, R4, !P0 ;  /* 0x000000040e057207 */ /* 0x000fca0004000000 */
[----:B------:R-:W-:Y:S02]  /*07c0*/  IMAD.MOV R4, RZ, RZ, -R5 ;  /* 0x000000ffff047224 */ /* 0x000fe400078e0a05 */
[----:B------:R-:W-:Y:S02]  /*07d0*/  IMAD R5, R5, R12, R12 ;  /* 0x0000000c05057224 */ /* 0x000fe400078e020c */
[----:B------:R-:W-:-:S05]  /*07e0*/  IMAD R4, R0, R4, R11 ;  /* 0x0000000400047224 */ /* 0x000fca00078e020b */
[CC--:B------:R-:W-:Y:S02]  /*07f0*/  IADD3 R17, P1, PT, R4.reuse, R5.reuse, RZ ;  /* 0x0000000504117210 */ /* 0x0c0fe40007f3e0ff */
[----:B------:R-:W-:Y:S02]  /*0800*/  SHF.R.S32.HI R6, RZ, 0x1f, R4 ;  /* 0x0000001fff067819 */ /* 0x000fe40000011404 */
[C---:B------:R-:W-:Y:S01]  /*0810*/  IADD3 R7, P2, PT, R17.reuse, -R12, RZ ;  /* 0x8000000c11077210 */ /* 0x040fe20007f5e0ff */
[----:B0-----:R-:W-:Y:S01]  /*0820*/  IMAD.SHL.U32 R20, R17, 0x4, RZ ;  /* 0x0000000411147824 */ /* 0x001fe200078e00ff */
[----:B------:R-:W-:Y:S02]  /*0830*/  LEA.HI.X.SX32 R24, R5, R6, 0x1, P1 ;  /* 0x0000000605187211 */ /* 0x000fe400008f0eff */
[----:B------:R-:W-:Y:S02]  /*0840*/  IADD3 R19, PT, PT, R4, R5, RZ ;  /* 0x0000000504137210 */ /* 0x000fe40007ffe0ff */
[----:B------:R-:W-:Y:S01]  /*0850*/  SHF.L.U64.HI R22, R17, 0x2, R24 ;  /* 0x0000000211167819 */ /* 0x000fe20000010218 */
[----:B------:R-:W-:Y:S01]  /*0860*/  IMAD.X R16, R24, 0x1, ~R15, P2 ;  /* 0x0000000118107824 */ /* 0x000fe200010e0e0f */
[----:B------:R-:W-:Y:S01]  /*0870*/  IADD3 R4, P1, PT, R20, UR8, RZ ;  /* 0x0000000814047c10 */ /* 0x000fe2000ff3e0ff */
[----:B------:R-:W-:Y:S01]  /*0880*/  IMAD.WIDE R18, R19, 0x4, R2 ;  /* 0x0000000413127825 */ /* 0x000fe200078e0202 */
[----:B------:R-:W-:-:S02]  /*0890*/  IADD3 R17, P3, PT, R17, R12, RZ ;  /* 0x0000000c11117210 */ /* 0x000fc40007f7e0ff */
[----:B------:R-:W-:Y:S02]  /*08a0*/  LEA R6, P2, R7, UR8, 0x2 ;  /* 0x0000000807067c11 */ /* 0x000fe4000f8410ff */
[----:B------:R-:W-:Y:S01]  /*08b0*/  IADD3.X R5, PT, PT, R22, UR9, RZ, P1, !PT ;  /* 0x0000000916057c10 */ /* 0x000fe20008ffe4ff */
[----:B------:R-:W-:Y:S01]  /*08c0*/  IMAD.X R24, R15, 0x1, R24, P3 ;  /* 0x000000010f187824 */ /* 0x000fe200018e0618 */
[----:B------:R-:W-:Y:S01]  /*08d0*/  LEA.HI.X R7, R7, UR9, R16, 0x2, P2 ;  /* 0x0000000907077c11 */ /* 0x000fe200090f1410 */
[----:B------:R-:W2:Y:S01]  /*08e0*/  LDG.E R18, desc[UR4][R18.64] ;  /* 0x0000000412127981 */ /* 0x000ea2000c1e1900 */
[----:B------:R-:W-:-:S03]  /*08f0*/  LEA R16, P1, R17, UR8, 0x2 ;  /* 0x0000000811107c11 */ /* 0x000fc6000f8210ff */
[----:B------:R-:W2:Y:S01]  /*0900*/  LDG.E R5, desc[UR4][R4.64+0x8] ;  /* 0x0000080404057981 */ /* 0x000ea2000c1e1900 */
[----:B------:R-:W-:-:S03]  /*0910*/  LEA.HI.X R17, R17, UR9, R24, 0x2, P1 ;  /* 0x0000000911117c11 */ /* 0x000fc600088f1418 */
[----:B------:R-:W3:Y:S04]  /*0920*/  LDG.E R6, desc[UR4][R6.64+0x4] ;  /* 0x0000040406067981 */ /* 0x000ee8000c1e1900 */
[----:B------:R-:W4:Y:S01]  /*0930*/  LDG.E R16, desc[UR4][R16.64+0x4] ;  /* 0x0000040410107981 */ /* 0x000f22000c1e1900 */
[----:B------:R-:W-:Y:S01]  /*0940*/  IADD3 R20, P1, PT, R20, UR10, RZ ;  /* 0x0000000a14147c10 */ /* 0x000fe2000ff3e0ff */
[----:B------:R-:W-:Y:S02]  /*0950*/  IMAD.IADD R11, R9, 0x1, R11 ;  /* 0x00000001090b7824 */ /* 0x000fe400078e020b */
[----:B--2---:R-:W-:-:S04]  /*0960*/  FADD R21, R18, R5 ;  /* 0x0000000512157221 */ /* 0x004fc80000000000 */
[----:B---3--:R-:W-:-:S04]  /*0970*/  FADD R21, R6, R21 ;  /* 0x0000001506157221 */ /* 0x008fc80000000000 */
[----:B----4-:R-:W-:Y:S01]  /*0980*/  FADD R18, R16, R21 ;  /* 0x0000001510127221 */ /* 0x010fe20000000000 */
[----:B------:R-:W-:Y:S02]  /*0990*/  IADD3.X R21, PT, PT, R22, UR11, RZ, P1, !PT ;  /* 0x0000000b16157c10 */ /* 0x000fe40008ffe4ff */
[----:B------:R-:W-:Y:S01]  /*09a0*/  ISETP.GE.AND P1, PT, R11, R8, PT ;  /* 0x000000080b00720c */ /* 0x000fe20003f26270 */
[----:B------:R-:W-:-:S05]  /*09b0*/  FMUL R19, R18, 0.25 ;  /* 0x3e80000012137820 */ /* 0x000fca0000400000 */
[----:B------:R0:W-:Y:S07]  /*09c0*/  STG.E desc[UR4][R20.64+0x4], R19 ;  /* 0x0000041314007986 */ /* 0x0001ee000c101904 */
[----:B------:R-:W-:Y:S05]  /*09d0*/  @!P1 BRA `(.L_x_5) ;  /* 0xfffffffc003c9947 */ /* 0x000fea000383ffff */
[----:B------:R-:W-:Y:S05]  /*09e0*/  EXIT ;  /* 0x000000000000794d */ /* 0x000fea0003800000 */
.L_x_6:
[----:B------:R-:W-:-:S00]  /*09f0*/  BRA `(.L_x_6) ;  /* 0xfffffffc00fc7947 */ /* 0x000fc0000383ffff */
[----:B------:R-:W-:-:S00]  /*0a00*/  NOP ;  /* 0x0000000000007918 */ /* 0x000fc00000000000 */
[----:B------:R-:W-:-:S00]  /*0a10*/  NOP ;  /* 0x0000000000007918 */ /* 0x000fc00000000000 */
[----:B------:R-:W-:-:S00]  /*0a20*/  NOP ;  /* 0x0000000000007918 */ /* 0x000fc00000000000 */
[----:B------:R-:W-:-:S00]  /*0a30*/  NOP ;  /* 0x0000000000007918 */ /* 0x000fc00000000000 */
[----:B------:R-:W-:-:S00]  /*0a40*/  NOP ;  /* 0x0000000000007918 */ /* 0x000fc00000000000 */
[----:B------:R-:W-:-:S00]  /*0a50*/  NOP ;  /* 0x0000000000007918 */ /* 0x000fc00000000000 */
[----:B------:R-:W-:-:S00]  /*0a60*/  NOP ;  /* 0x0000000000007918 */ /* 0x000fc00000000000 */
[----:B------:R-:W-:-:S00]  /*0a70*/  NOP ;  /* 0x0000000000007918 */ /* 0x000fc00000000000 */
.L_x_7:


//--------------------- .nv.shared.reserved.0     --------------------------
	.section	.nv.shared.reserved.0,"aw",@nobits
	.weak		__nv_reservedSMEM_offset_0_alias
	.size		__nv_reservedSMEM_offset_0_alias, 0, 64
	.other		__nv_reservedSMEM_offset_0_alias,@"STO_CUDA_RESERVED_SHARED STV_DEFAULT"
__nv_reservedSMEM_offset_0_alias:
	.zero		0
	.zero		64


//--------------------- .nv.constant0._Z20dev_laplace_error_v3PfS_S_iii --------------------------
	.section	.nv.constant0._Z20dev_laplace_error_v3PfS_S_iii,"a",@progbits
	.sectionflags	@""
	.align	4
.nv.constant0._Z20dev_laplace_error_v3PfS_S_iii:
	.zero		932


//--------------------- SYMBOLS --------------------------

	.type		.nv.reservedSmem.offset0,@object
	.size		.nv.reservedSmem.offset0,0x4
